	.headerflags	@"EF_CUDA_TEXMODE_UNIFIED EF_CUDA_64BIT_ADDRESS EF_CUDA_ACCELERATORS EF_CUDA_SM90 EF_CUDA_VIRTUAL_SM(EF_CUDA_SM90)"
	.elftype	@"ET_EXEC"


//--------------------- .nv.info                  --------------------------
	.section	.nv.info,"",@"SHT_CUDA_INFO"
	.align	4


	//----- nvinfo : EIATTR_REGCOUNT
	.align		4
        /*0000*/ 	.byte	0x04, 0x2f
        /*0002*/ 	.short	(.L_3 - .L_2)
	.align		4
.L_2:
        /*0004*/ 	.word	index@(triton_poi_fused__native_batch_norm_legit_no_training_cat_relu_12)
        /*0008*/ 	.word	0x00000015


	//----- nvinfo : EIATTR_MIN_STACK_SIZE
	.align		4
.L_3:
        /*000c*/ 	.byte	0x04, 0x12
        /*000e*/ 	.short	(.L_5 - .L_4)
	.align		4
.L_4:
        /*0010*/ 	.word	index@(triton_poi_fused__native_batch_norm_legit_no_training_cat_relu_12)
        /*0014*/ 	.word	0x00000000


	//----- nvinfo : EIATTR_FRAME_SIZE
	.align		4
.L_5:
        /*0018*/ 	.byte	0x04, 0x11
        /*001a*/ 	.short	(.L_7 - .L_6)
	.align		4
.L_6:
        /*001c*/ 	.word	index@(triton_poi_fused__native_batch_norm_legit_no_training_cat_relu_12)
        /*0020*/ 	.word	0x00000000


	//----- nvinfo : EIATTR_MIN_STACK_SIZE
	.align		4
.L_7:
        /*0024*/ 	.byte	0x04, 0x12
        /*0026*/ 	.short	(.L_9 - .L_8)
	.align		4
.L_8:
        /*0028*/ 	.word	index@(triton_poi_fused__native_batch_norm_legit_no_training_cat_relu_12)
        /*002c*/ 	.word	0x00000000
.L_9:


//--------------------- .nv.info.triton_poi_fused__native_batch_norm_legit_no_training_cat_relu_12 --------------------------
	.section	.nv.info.triton_poi_fused__native_batch_norm_legit_no_training_cat_relu_12,"",@"SHT_CUDA_INFO"
	.sectionflags	@""
	.align	4


	//----- nvinfo : EIATTR_CUDA_API_VERSION
	.align		4
        /*0000*/ 	.byte	0x04, 0x37
        /*0002*/ 	.short	(.L_11 - .L_10)
.L_10:
        /*0004*/ 	.word	0x0000007c


	//----- nvinfo : EIATTR_KPARAM_INFO
	.align		4
.L_11:
        /*0008*/ 	.byte	0x04, 0x17
        /*000a*/ 	.short	(.L_13 - .L_12)
.L_12:
        /*000c*/ 	.word	0x00000000
        /*0010*/ 	.short	0x0008
        /*0012*/ 	.short	0x0040
        /*0014*/ 	.byte	0x00, 0xf0, 0x11, 0x00


	//----- nvinfo : EIATTR_KPARAM_INFO
	.align		4
.L_13:
        /*0018*/ 	.byte	0x04, 0x17
        /*001a*/ 	.short	(.L_15 - .L_14)
.L_14:
        /*001c*/ 	.word	0x00000000
        /*0020*/ 	.short	0x0007
        /*0022*/ 	.short	0x0038
        /*0024*/ 	.byte	0x00, 0xf4, 0x21, 0x00


	//----- nvinfo : EIATTR_KPARAM_INFO
	.align		4
.L_15:
        /*0028*/ 	.byte	0x04, 0x17
        /*002a*/ 	.short	(.L_17 - .L_16)
.L_16:
        /*002c*/ 	.word	0x00000000
        /*0030*/ 	.short	0x0006
        /*0032*/ 	.short	0x0030
        /*0034*/ 	.byte	0x00, 0xf4, 0x21, 0x00


	//----- nvinfo : EIATTR_KPARAM_INFO
	.align		4
.L_17:
        /*0038*/ 	.byte	0x04, 0x17
        /*003a*/ 	.short	(.L_19 - .L_18)
.L_18:
        /*003c*/ 	.word	0x00000000
        /*0040*/ 	.short	0x0005
        /*0042*/ 	.short	0x0028
        /*0044*/ 	.byte	0x00, 0xf4, 0x21, 0x00


	//----- nvinfo : EIATTR_KPARAM_INFO
	.align		4
.L_19:
        /*0048*/ 	.byte	0x04, 0x17
        /*004a*/ 	.short	(.L_21 - .L_20)
.L_20:
        /*004c*/ 	.word	0x00000000
        /*0050*/ 	.short	0x0004
        /*0052*/ 	.short	0x0020
        /*0054*/ 	.byte	0x00, 0xf4, 0x21, 0x00


	//----- nvinfo : EIATTR_KPARAM_INFO
	.align		4
.L_21:
        /*0058*/ 	.byte	0x04, 0x17
        /*005a*/ 	.short	(.L_23 - .L_22)
.L_22:
        /*005c*/ 	.word	0x00000000
        /*0060*/ 	.short	0x0003
        /*0062*/ 	.short	0x0018
        /*0064*/ 	.byte	0x00, 0xf4, 0x21, 0x00


	//----- nvinfo : EIATTR_KPARAM_INFO
	.align		4
.L_23:
        /*0068*/ 	.byte	0x04, 0x17
        /*006a*/ 	.short	(.L_25 - .L_24)
.L_24:
        /*006c*/ 	.word	0x00000000
        /*0070*/ 	.short	0x0002
        /*0072*/ 	.short	0x0010
        /*0074*/ 	.byte	0x00, 0xf4, 0x21, 0x00


	//----- nvinfo : EIATTR_KPARAM_INFO
	.align		4
.L_25:
        /*0078*/ 	.byte	0x04, 0x17
        /*007a*/ 	.short	(.L_27 - .L_26)
.L_26:
        /*007c*/ 	.word	0x00000000
        /*0080*/ 	.short	0x0001
        /*0082*/ 	.short	0x0008
        /*0084*/ 	.byte	0x00, 0xf4, 0x21, 0x00


	//----- nvinfo : EIATTR_KPARAM_INFO
	.align		4
.L_27:
        /*0088*/ 	.byte	0x04, 0x17
        /*008a*/ 	.short	(.L_29 - .L_28)
.L_28:
        /*008c*/ 	.word	0x00000000
        /*0090*/ 	.short	0x0000
        /*0092*/ 	.short	0x0000
        /*0094*/ 	.byte	0x00, 0xf4, 0x21, 0x00


	//----- nvinfo : EIATTR_SPARSE_MMA_MASK
	.align		4
.L_29:
        /*0098*/ 	.byte	0x03, 0x50
        /*009a*/ 	.short	0x0000


	//----- nvinfo : EIATTR_MAXREG_COUNT
	.align		4
        /*009c*/ 	.byte	0x03, 0x1b
        /*009e*/ 	.short	0x00ff


	//----- nvinfo : EIATTR_EXIT_INSTR_OFFSETS
	.align		4
        /*00a0*/ 	.byte	0x04, 0x1c
        /*00a2*/ 	.short	(.L_31 - .L_30)


	//   ....[0]....
.L_30:
        /*00a4*/ 	.word	0x00000490


	//----- nvinfo : EIATTR_REQNTID
	.align		4
.L_31:
        /*00a8*/ 	.byte	0x04, 0x10
        /*00aa*/ 	.short	(.L_33 - .L_32)
.L_32:
        /*00ac*/ 	.word	0x00000080
        /*00b0*/ 	.word	0x00000001
        /*00b4*/ 	.word	0x00000001


	//----- nvinfo : EIATTR_CBANK_PARAM_SIZE
	.align		4
.L_33:
        /*00b8*/ 	.byte	0x03, 0x19
        /*00ba*/ 	.short	0x0044


	//----- nvinfo : EIATTR_PARAM_CBANK
	.align		4
        /*00bc*/ 	.byte	0x04, 0x0a
        /*00be*/ 	.short	(.L_35 - .L_34)
	.align		4
.L_34:
        /*00c0*/ 	.word	index@(.nv.constant0.triton_poi_fused__native_batch_norm_legit_no_training_cat_relu_12)
        /*00c4*/ 	.short	0x0210
        /*00c6*/ 	.short	0x0044


	//----- nvinfo : EIATTR_SW_WAR
	.align		4
.L_35:
        /*00c8*/ 	.byte	0x04, 0x36
        /*00ca*/ 	.short	(.L_37 - .L_36)
.L_36:
        /*00cc*/ 	.word	0x00000008
.L_37:


//--------------------- .nv.callgraph             --------------------------
	.section	.nv.callgraph,"",@"SHT_CUDA_CALLGRAPH"
	.align	4
	.sectionentsize	8
	.align		4
        /*0000*/ 	.word	0x00000000
	.align		4
        /*0004*/ 	.word	0xffffffff
	.align		4
        /*0008*/ 	.word	0x00000000
	.align		4
        /*000c*/ 	.word	0xfffffffe
	.align		4
        /*0010*/ 	.word	0x00000000
	.align		4
        /*0014*/ 	.word	0xfffffffd
	.align		4
        /*0018*/ 	.word	0x00000000
	.align		4
        /*001c*/ 	.word	0xfffffffc


//--------------------- .nv.constant4             --------------------------
	.section	.nv.constant4,"a",@progbits
	.align	8
	.align		8
.nv.constant4:
        /*0000*/ 	.dword	_$_str
	.align		8
        /*0008*/ 	.dword	_$_str_$_2


//--------------------- .text.triton_poi_fused__native_batch_norm_legit_no_training_cat_relu_12 --------------------------
	.section	.text.triton_poi_fused__native_batch_norm_legit_no_training_cat_relu_12,"ax",@progbits
	.align	128
        .global         triton_poi_fused__native_batch_norm_legit_no_training_cat_relu_12
        .type           triton_poi_fused__native_batch_norm_legit_no_training_cat_relu_12,@function
        .size           triton_poi_fused__native_batch_norm_legit_no_training_cat_relu_12,(.L_x_1 - triton_poi_fused__native_batch_norm_legit_no_training_cat_relu_12)
        .other          triton_poi_fused__native_batch_norm_legit_no_training_cat_relu_12,@"STO_CUDA_ENTRY STV_DEFAULT"
triton_poi_fused__native_batch_norm_legit_no_training_cat_relu_12:
.text.triton_poi_fused__native_batch_norm_legit_no_training_cat_relu_12:
[----:B------:R-:W-:Y:S01]  /*0000*/  LDC R1, c[0x0][0x28] ;  /* 0x00000a00ff017b82 */ /* 0x000fe20000000800 */
[----:B------:R-:W1:Y:S07]  /*0010*/  S2R R0, SR_TID.X ;  /* 0x0000000000007919 */ /* 0x000e6e0000002100 */
[----:B------:R-:W2:Y:S01]  /*0020*/  LDC.64 R8, c[0x0][0x228] ;  /* 0x00008a00ff087b82 */ /* 0x000ea20000000a00 */
[----:B------:R-:W-:Y:S01]  /*0030*/  ULDC.64 UR4, c[0x0][0x208] ;  /* 0x0000820000047ab9 */ /* 0x000fe20000000a00 */
[----:B------:R-:W-:Y:S01]  /*0040*/  ULDC.64 UR6, c[0x0][0x218] ;  /* 0x0000860000067ab9 */ /* 0x000fe20000000a00 */
[----:B------:R-:W3:Y:S01]  /*0050*/  S2R R3, SR_CTAID.X ;  /* 0x0000000000037919 */ /* 0x000ee20000002500 */
[----:B-1----:R-:W-:-:S05]  /*0060*/  LOP3.LUT R0, R0, 0x7f, RZ, 0xc0, !PT ;  /* 0x0000007f00007812 */ /* 0x002fca00078ec0ff */
[----:B---3--:R-:W-:-:S05]  /*0070*/  IMAD R0, R3, 0x80, R0 ;  /* 0x0000008003007824 */ /* 0x008fca00078e0200 */
[----:B------:R-:W-:-:S04]  /*0080*/  SHF.R.S32.HI R3, RZ, 0x1f, R0 ;  /* 0x0000001fff037819 */ /* 0x000fc80000011400 */
[----:B------:R-:W-:-:S04]  /*0090*/  LEA.HI R4, R3, R0, RZ, 0x6 ;  /* 0x0000000003047211 */ /* 0x000fc800078f30ff */
[----:B------:R-:W-:-:S05]  /*00a0*/  SHF.R.S32.HI R2, RZ, 0x6, R4 ;  /* 0x00000006ff027819 */ /* 0x000fca0000011404 */
[----:B------:R-:W-:-:S05]  /*00b0*/  IMAD.HI R3, R2, 0x66666667, RZ ;  /* 0x6666666702037827 */ /* 0x000fca00078e02ff */
[----:B------:R-:W-:-:S04]  /*00c0*/  SHF.R.U32.HI R6, RZ, 0x1f, R3 ;  /* 0x0000001fff067819 */ /* 0x000fc80000011603 */
[----:B------:R-:W-:Y:S01]  /*00d0*/  LEA.HI.SX32 R3, R3, R6, 0x1b ;  /* 0x0000000603037211 */ /* 0x000fe200078fdaff */
[----:B------:R-:W-:Y:S01]  /*00e0*/  IMAD.HI R5, R0, 0x66666667, RZ ;  /* 0x6666666700057827 */ /* 0x000fe200078e02ff */
[----:B------:R-:W1:Y:S03]  /*00f0*/  LDC.64 R6, c[0x0][0x210] ;  /* 0x00008400ff067b82 */ /* 0x000e660000000a00 */
[----:B------:R-:W-:-:S04]  /*0100*/  IMAD R2, R3, -0x50, R2 ;  /* 0xffffffb003027824 */ /* 0x000fc800078e0202 */
[----:B--2---:R-:W-:-:S05]  /*0110*/  IMAD.WIDE R8, R2, 0x4, R8 ;  /* 0x0000000402087825 */ /* 0x004fca00078e0208 */
[----:B------:R2:W3:Y:S01]  /*0120*/  LDG.E.EL R3, desc[UR4][R8.64] ;  /* 0x0000000408037981 */ /* 0x0004e2000c2e1900 */
[----:B------:R-:W-:Y:S01]  /*0130*/  SHF.R.U32.HI R10, RZ, 0x1f, R5 ;  /* 0x0000001fff0a7819 */ /* 0x000fe20000011605 */
[C---:B------:R-:W-:Y:S01]  /*0140*/  IMAD.SHL.U32 R13, R2.reuse, 0x40, RZ ;  /* 0x00000040020d7824 */ /* 0x040fe200078e00ff */
[----:B------:R-:W-:Y:S02]  /*0150*/  ISETP.GE.AND P0, PT, R2, 0x44, PT ;  /* 0x000000440200780c */ /* 0x000fe40003f06270 */
[----:B------:R-:W-:Y:S02]  /*0160*/  LEA.HI.SX32 R11, R5, R10, 0x15 ;  /* 0x0000000a050b7211 */ /* 0x000fe400078faaff */
[----:B------:R-:W-:-:S03]  /*0170*/  LOP3.LUT R5, R4, 0xffffffc0, RZ, 0xc0, !PT ;  /* 0xffffffc004057812 */ /* 0x000fc600078ec0ff */
[C---:B------:R-:W-:Y:S01]  /*0180*/  IMAD R14, R11.reuse, 0x300, RZ ;  /* 0x000003000b0e7824 */ /* 0x040fe200078e02ff */
[----:B--2---:R-:W-:Y:S01]  /*0190*/  SHF.R.S32.HI R8, RZ, 0x1f, R13 ;  /* 0x0000001fff087819 */ /* 0x004fe2000001140d */
[----:B------:R-:W-:Y:S02]  /*01a0*/  IMAD.IADD R10, R0, 0x1, -R5 ;  /* 0x00000001000a7824 */ /* 0x000fe400078e0a05 */
[----:B------:R-:W2:Y:S01]  /*01b0*/  LDC.64 R4, c[0x0][0x220] ;  /* 0x00008800ff047b82 */ /* 0x000ea20000000a00 */
[----:B------:R-:W-:Y:S01]  /*01c0*/  SHF.R.S32.HI R9, RZ, 0x1f, R14 ;  /* 0x0000001fff097819 */ /* 0x000fe2000001140e */
[----:B------:R-:W-:Y:S01]  /*01d0*/  IMAD R12, R11, -0x1400, R0 ;  /* 0xffffec000b0c7824 */ /* 0x000fe200078e0200 */
[----:B------:R-:W-:Y:S02]  /*01e0*/  IADD3 R15, P1, P2, R13, R10, R14 ;  /* 0x0000000a0d0f7210 */ /* 0x000fe40007a3e00e */
[----:B------:R-:W-:Y:S01]  /*01f0*/  SHF.R.S32.HI R10, RZ, 0x1f, R10 ;  /* 0x0000001fff0a7819 */ /* 0x000fe2000001140a */
[----:B------:R-:W-:-:S03]  /*0200*/  IMAD R13, R11, 0x1100, R12 ;  /* 0x000011000b0d7824 */ /* 0x000fc600078e020c */
[----:B------:R-:W-:Y:S01]  /*0210*/  IADD3.X R16, R8, R10, R9, P1, P2 ;  /* 0x0000000a08107210 */ /* 0x000fe20000fe4409 */
[----:B-1----:R-:W-:Y:S01]  /*0220*/  IMAD.WIDE R12, R13, 0x4, R6 ;  /* 0x000000040d0c7825 */ /* 0x002fe200078e0206 */
[----:B------:R-:W1:Y:S01]  /*0230*/  LDC.64 R10, c[0x0][0x230] ;  /* 0x00008c00ff0a7b82 */ /* 0x000e620000000a00 */
[----:B------:R-:W-:Y:S02]  /*0240*/  ISETP.GT.AND P1, PT, R2, 0x43, PT ;  /* 0x000000430200780c */ /* 0x000fe40003f24270 */
[----:B------:R-:W-:Y:S02]  /*0250*/  CS2R R6, SRZ ;  /* 0x0000000000067805 */ /* 0x000fe4000001ff00 */
[----:B------:R-:W-:-:S04]  /*0260*/  LEA R14, P2, R15, UR6, 0x2 ;  /* 0x000000060f0e7c11 */ /* 0x000fc8000f8410ff */
[----:B------:R-:W-:Y:S01]  /*0270*/  LEA.HI.X R15, R15, UR7, R16, 0x2, P2 ;  /* 0x000000070f0f7c11 */ /* 0x000fe200090f1410 */
[----:B------:R-:W4:Y:S01]  /*0280*/  LDC.64 R8, c[0x0][0x238] ;  /* 0x00008e00ff087b82 */ /* 0x000f220000000a00 */
[----:B------:R-:W5:Y:S01]  /*0290*/  @!P0 LDG.E R7, desc[UR4][R12.64] ;  /* 0x000000040c078981 */ /* 0x000f62000c1e1900 */
[----:B--2---:R-:W-:-:S03]  /*02a0*/  IMAD.WIDE R4, R2, 0x4, R4 ;  /* 0x0000000402047825 */ /* 0x004fc600078e0204 */
[----:B------:R-:W2:Y:S04]  /*02b0*/  @P1 LDG.E R6, desc[UR4][R14.64+-0x4400] ;  /* 0xffbc00040e061981 */ /* 0x000ea8000c1e1900 */
[----:B------:R1:W2:Y:S02]  /*02c0*/  LDG.E.EL R16, desc[UR4][R4.64] ;  /* 0x0000000404107981 */ /* 0x0002a4000c2e1900 */
[C---:B-1----:R-:W-:Y:S01]  /*02d0*/  IMAD.WIDE R10, R2.reuse, 0x4, R10 ;  /* 0x00000004020a7825 */ /* 0x042fe200078e020a */
[----:B0-----:R-:W0:Y:S05]  /*02e0*/  LDC.64 R4, c[0x0][0x240] ;  /* 0x00009000ff047b82 */ /* 0x001e2a0000000a00 */
[----:B------:R1:W2:Y:S01]  /*02f0*/  LDG.E.EL R10, desc[UR4][R10.64] ;  /* 0x000000040a0a7981 */ /* 0x0002a2000c2e1900 */
[----:B----4-:R-:W-:-:S06]  /*0300*/  IMAD.WIDE R8, R2, 0x4, R8 ;  /* 0x0000000402087825 */ /* 0x010fcc00078e0208 */
[----:B------:R-:W4:Y:S01]  /*0310*/  LDG.E.EL R9, desc[UR4][R8.64] ;  /* 0x0000000408097981 */ /* 0x000f22000c2e1900 */
[----:B------:R-:W-:Y:S02]  /*0320*/  IMAD.MOV.U32 R2, RZ, RZ, 0x3e800000 ;  /* 0x3e800000ff027424 */ /* 0x000fe400078e00ff */
[----:B0-----:R-:W-:-:S04]  /*0330*/  IMAD.WIDE R4, R0, 0x4, R4 ;  /* 0x0000000400047825 */ /* 0x001fc800078e0204 */
[----:B---3--:R-:W-:-:S04]  /*0340*/  FADD R17, R3, 9.9999997473787516356e-06 ;  /* 0x3727c5ac03117421 */ /* 0x008fc80000000000 */
[----:B------:R-:W0:Y:S02]  /*0350*/  MUFU.SQRT R18, R17 ;  /* 0x0000001100127308 */ /* 0x000e240000002000 */
[C---:B0-----:R-:W-:Y:S02]  /*0360*/  FSETP.GT.AND P2, PT, R18.reuse, 8.50705917302346158658e+37, PT ;  /* 0x7e8000001200780b */ /* 0x041fe40003f44000 */
[----:B------:R-:W-:-:S11]  /*0370*/  FSETP.GEU.AND P3, PT, R18, 1.175494350822287508e-38, PT ;  /* 0x008000001200780b */ /* 0x000fd60003f6e000 */
[----:B------:R-:W-:-:S04]  /*0380*/  @P2 FMUL R18, R18, 0.25 ;  /* 0x3e80000012122820 */ /* 0x000fc80000400000 */
[----:B------:R-:W-:-:S06]  /*0390*/  @!P3 FMUL R18, R18, 16777216 ;  /* 0x4b8000001212b820 */ /* 0x000fcc0000400000 */
[----:B------:R-:W0:Y:S01]  /*03a0*/  MUFU.RCP R18, R18 ;  /* 0x0000001200127308 */ /* 0x000e220000001000 */
[----:B-1----:R-:W-:Y:S02]  /*03b0*/  FSEL R11, R2, 1, P2 ;  /* 0x3f800000020b7808 */ /* 0x002fe40001000000 */
[----:B------:R-:W1:Y:S01]  /*03c0*/  LDC.64 R2, c[0x0][0x248] ;  /* 0x00009200ff027b82 */ /* 0x000e620000000a00 */
[----:B-----5:R-:W-:Y:S02]  /*03d0*/  SEL R7, R7, RZ, !P0 ;  /* 0x000000ff07077207 */ /* 0x020fe40004000000 */
[----:B--2---:R-:W-:Y:S01]  /*03e0*/  @P0 SEL R7, R6, RZ, P1 ;  /* 0x000000ff06070207 */ /* 0x004fe20000800000 */
[----:B------:R-:W-:-:S04]  /*03f0*/  @!P3 FMUL R11, R11, 16777216 ;  /* 0x4b8000000b0bb820 */ /* 0x000fc80000400000 */
[----:B------:R-:W-:Y:S01]  /*0400*/  FADD R16, -R16, R7 ;  /* 0x0000000710107221 */ /* 0x000fe20000000100 */
[----:B0-----:R-:W-:-:S04]  /*0410*/  FMUL R11, R18, R11 ;  /* 0x0000000b120b7220 */ /* 0x001fc80000400000 */
[----:B------:R-:W-:-:S04]  /*0420*/  FMUL R11, R16, R11 ;  /* 0x0000000b100b7220 */ /* 0x000fc80000400000 */
[----:B----4-:R-:W-:-:S05]  /*0430*/  FFMA R9, R10, R11, R9 ;  /* 0x0000000b0a097223 */ /* 0x010fca0000000009 */
[----:B------:R-:W-:Y:S01]  /*0440*/  FSETP.GEU.AND P0, PT, R9, RZ, PT ;  /* 0x000000ff0900720b */ /* 0x000fe20003f0e000 */
[----:B-1----:R-:W-:-:S03]  /*0450*/  IMAD.WIDE R2, R0, 0x4, R2 ;  /* 0x0000000400027825 */ /* 0x002fc600078e0202 */
[----:B------:R-:W-:Y:S01]  /*0460*/  FSEL R9, R9, RZ, P0 ;  /* 0x000000ff09097208 */ /* 0x000fe20000000000 */
[----:B------:R-:W-:Y:S04]  /*0470*/  STG.E desc[UR4][R4.64], R7 ;  /* 0x0000000704007986 */ /* 0x000fe8000c101904 */
[----:B------:R-:W-:Y:S01]  /*0480*/  STG.E desc[UR4][R2.64], R9 ;  /* 0x0000000902007986 */ /* 0x000fe2000c101904 */
[----:B------:R-:W-:Y:S05]  /*0490*/  EXIT ;  /* 0x000000000000794d */ /* 0x000fea0003800000 */
.L_x_0:
[----:B------:R-:W-:-:S00]  /*04a0*/  BRA `(.L_x_0) ;  /* 0xfffffffc00fc7947 */ /* 0x000fc0000383ffff */
[----:B------:R-:W-:-:S00]  /*04b0*/  NOP ;  /* 0x0000000000007918 */ /* 0x000fc00000000000 */
        /* <DEDUP_REMOVED lines=12> */
.L_x_1:


//--------------------- .nv.global.init           --------------------------
	.section	.nv.global.init,"aw",@progbits
.nv.global.init:
	.type		_$_str,@object
	.size		_$_str,(_$_str_$_2 - _$_str)
_$_str:
        /*0000*/ 	.byte	0x5f, 0x5f, 0x43, 0x55, 0x44, 0x41, 0x5f, 0x46, 0x54, 0x5a, 0x00
	.type		_$_str_$_2,@object
	.size		_$_str_$_2,(.L_1 - _$_str_$_2)
_$_str_$_2:
        /*000b*/ 	.byte	0x5f, 0x5f, 0x43, 0x55, 0x44, 0x41, 0x5f, 0x50, 0x52, 0x45, 0x43, 0x5f, 0x53, 0x51, 0x52, 0x54
        /*001b*/ 	.byte	0x00
.L_1:


//--------------------- .nv.constant0.triton_poi_fused__native_batch_norm_legit_no_training_cat_relu_12 --------------------------
	.section	.nv.constant0.triton_poi_fused__native_batch_norm_legit_no_training_cat_relu_12,"a",@progbits
	.sectionflags	@""
	.align	4
.nv.constant0.triton_poi_fused__native_batch_norm_legit_no_training_cat_relu_12:
	.zero		596
